//
// Generated by NVIDIA NVVM Compiler
//
// Compiler Build ID: CL-36424714
// Cuda compilation tools, release 13.0, V13.0.88
// Based on NVVM 20.0.0
//

.version 9.0
.target sm_100
.address_size 64

	// .globl	_Z22histogram_equalizationPhS_ii
// _ZZ22histogram_equalizationPhS_iiE11hist_shared has been demoted
// _ZZ22histogram_equalizationPhS_iiE10cdf_shared has been demoted
// _ZZ22histogram_equalizationPhS_iiE11hist_global has been demoted

.visible .entry _Z22histogram_equalizationPhS_ii(
	.param .u64 .ptr .align 1 _Z22histogram_equalizationPhS_ii_param_0,
	.param .u64 .ptr .align 1 _Z22histogram_equalizationPhS_ii_param_1,
	.param .u32 _Z22histogram_equalizationPhS_ii_param_2,
	.param .u32 _Z22histogram_equalizationPhS_ii_param_3
)
{
	.reg .pred 	%p<14>;
	.reg .b16 	%rs<3>;
	.reg .b32 	%r<130>;
	.reg .b32 	%f<104>;
	.reg .b64 	%rd<14>;
	// demoted variable
	.shared .align 4 .b8 _ZZ22histogram_equalizationPhS_iiE11hist_shared[1024];
	// demoted variable
	.shared .align 4 .b8 _ZZ22histogram_equalizationPhS_iiE10cdf_shared[1024];
	// demoted variable
	.shared .align 4 .b8 _ZZ22histogram_equalizationPhS_iiE11hist_global[1024];
	ld.param.u32 	%r13, [_Z22histogram_equalizationPhS_ii_param_2];
	mov.u32 	%r1, %tid.x;
	mov.u32 	%r2, %tid.y;
	mov.u32 	%r15, %ctaid.x;
	mov.u32 	%r16, %ntid.x;
	mad.lo.s32 	%r3, %r15, %r16, %r1;
	mov.u32 	%r17, %ctaid.y;
	mov.u32 	%r18, %ntid.y;
	mad.lo.s32 	%r4, %r17, %r18, %r2;
	mad.lo.s32 	%r5, %r13, %r4, %r3;
	setp.gt.u32 	%p2, %r1, 15;
	setp.ne.s32 	%p3, %r2, 0;
	or.pred  	%p4, %p2, %p3;
	@%p4 bra 	$L__BB0_2;
	shl.b32 	%r19, %r1, 6;
	mov.u32 	%r20, _ZZ22histogram_equalizationPhS_iiE11hist_shared;
	add.s32 	%r21, %r20, %r19;
	mov.b32 	%r22, 0;
	st.shared.u32 	[%r21], %r22;
$L__BB0_2:
	ld.param.u32 	%r125, [_Z22histogram_equalizationPhS_ii_param_3];
	ld.param.u64 	%rd11, [_Z22histogram_equalizationPhS_ii_param_0];
	bar.sync 	0;
	setp.lt.s32 	%p5, %r3, %r13;
	setp.lt.s32 	%p6, %r4, %r125;
	and.pred  	%p1, %p5, %p6;
	cvt.s64.s32 	%rd4, %r5;
	cvta.to.global.u64 	%rd5, %rd11;
	add.s64 	%rd1, %rd5, %rd4;
	not.pred 	%p7, %p1;
	@%p7 bra 	$L__BB0_4;
	ld.global.u8 	%rs1, [%rd1];
	mul.wide.u16 	%r23, %rs1, 4;
	mov.u32 	%r24, _ZZ22histogram_equalizationPhS_iiE11hist_shared;
	add.s32 	%r25, %r24, %r23;
	atom.shared.add.u32 	%r26, [%r25], 1;
$L__BB0_4:
	bar.sync 	0;
	or.b32  	%r6, %r1, %r2;
	setp.ne.s32 	%p8, %r6, 0;
	@%p8 bra 	$L__BB0_7;
	mov.b32 	%r127, 64;
	mov.u32 	%r28, _ZZ22histogram_equalizationPhS_iiE11hist_global;
	mov.u32 	%r30, _ZZ22histogram_equalizationPhS_iiE11hist_shared;
$L__BB0_6:
	add.s32 	%r29, %r28, %r127;
	add.s32 	%r31, %r30, %r127;
	ld.shared.u32 	%r32, [%r31+-64];
	atom.shared.add.u32 	%r33, [%r29+-64], %r32;
	ld.shared.u32 	%r34, [%r31+-60];
	atom.shared.add.u32 	%r35, [%r29+-60], %r34;
	ld.shared.u32 	%r36, [%r31+-56];
	atom.shared.add.u32 	%r37, [%r29+-56], %r36;
	ld.shared.u32 	%r38, [%r31+-52];
	atom.shared.add.u32 	%r39, [%r29+-52], %r38;
	ld.shared.u32 	%r40, [%r31+-48];
	atom.shared.add.u32 	%r41, [%r29+-48], %r40;
	ld.shared.u32 	%r42, [%r31+-44];
	atom.shared.add.u32 	%r43, [%r29+-44], %r42;
	ld.shared.u32 	%r44, [%r31+-40];
	atom.shared.add.u32 	%r45, [%r29+-40], %r44;
	ld.shared.u32 	%r46, [%r31+-36];
	atom.shared.add.u32 	%r47, [%r29+-36], %r46;
	ld.shared.u32 	%r48, [%r31+-32];
	atom.shared.add.u32 	%r49, [%r29+-32], %r48;
	ld.shared.u32 	%r50, [%r31+-28];
	atom.shared.add.u32 	%r51, [%r29+-28], %r50;
	ld.shared.u32 	%r52, [%r31+-24];
	atom.shared.add.u32 	%r53, [%r29+-24], %r52;
	ld.shared.u32 	%r54, [%r31+-20];
	atom.shared.add.u32 	%r55, [%r29+-20], %r54;
	ld.shared.u32 	%r56, [%r31+-16];
	atom.shared.add.u32 	%r57, [%r29+-16], %r56;
	ld.shared.u32 	%r58, [%r31+-12];
	atom.shared.add.u32 	%r59, [%r29+-12], %r58;
	ld.shared.u32 	%r60, [%r31+-8];
	atom.shared.add.u32 	%r61, [%r29+-8], %r60;
	ld.shared.u32 	%r62, [%r31+-4];
	atom.shared.add.u32 	%r63, [%r29+-4], %r62;
	ld.shared.u32 	%r64, [%r31];
	atom.shared.add.u32 	%r65, [%r29], %r64;
	ld.shared.u32 	%r66, [%r31+4];
	atom.shared.add.u32 	%r67, [%r29+4], %r66;
	ld.shared.u32 	%r68, [%r31+8];
	atom.shared.add.u32 	%r69, [%r29+8], %r68;
	ld.shared.u32 	%r70, [%r31+12];
	atom.shared.add.u32 	%r71, [%r29+12], %r70;
	ld.shared.u32 	%r72, [%r31+16];
	atom.shared.add.u32 	%r73, [%r29+16], %r72;
	ld.shared.u32 	%r74, [%r31+20];
	atom.shared.add.u32 	%r75, [%r29+20], %r74;
	ld.shared.u32 	%r76, [%r31+24];
	atom.shared.add.u32 	%r77, [%r29+24], %r76;
	ld.shared.u32 	%r78, [%r31+28];
	atom.shared.add.u32 	%r79, [%r29+28], %r78;
	ld.shared.u32 	%r80, [%r31+32];
	atom.shared.add.u32 	%r81, [%r29+32], %r80;
	ld.shared.u32 	%r82, [%r31+36];
	atom.shared.add.u32 	%r83, [%r29+36], %r82;
	ld.shared.u32 	%r84, [%r31+40];
	atom.shared.add.u32 	%r85, [%r29+40], %r84;
	ld.shared.u32 	%r86, [%r31+44];
	atom.shared.add.u32 	%r87, [%r29+44], %r86;
	ld.shared.u32 	%r88, [%r31+48];
	atom.shared.add.u32 	%r89, [%r29+48], %r88;
	ld.shared.u32 	%r90, [%r31+52];
	atom.shared.add.u32 	%r91, [%r29+52], %r90;
	ld.shared.u32 	%r92, [%r31+56];
	atom.shared.add.u32 	%r93, [%r29+56], %r92;
	ld.shared.u32 	%r94, [%r31+60];
	atom.shared.add.u32 	%r95, [%r29+60], %r94;
	add.s32 	%r127, %r127, 128;
	setp.ne.s32 	%p9, %r127, 1088;
	@%p9 bra 	$L__BB0_6;
$L__BB0_7:
	setp.ne.s32 	%p10, %r6, 0;
	bar.sync 	0;
	@%p10 bra 	$L__BB0_12;
	mov.f32 	%f103, 0f00000000;
	mov.b32 	%r128, 32;
	mov.u32 	%r97, _ZZ22histogram_equalizationPhS_iiE11hist_global;
	mov.u32 	%r100, _ZZ22histogram_equalizationPhS_iiE10cdf_shared;
$L__BB0_9:
	add.s32 	%r98, %r97, %r128;
	ld.shared.u32 	%r99, [%r98+-32];
	cvt.rn.f32.u32 	%f6, %r99;
	add.f32 	%f7, %f103, %f6;
	add.s32 	%r101, %r100, %r128;
	st.shared.f32 	[%r101+-32], %f7;
	ld.shared.u32 	%r102, [%r98+-28];
	cvt.rn.f32.u32 	%f8, %r102;
	add.f32 	%f9, %f7, %f8;
	st.shared.f32 	[%r101+-28], %f9;
	ld.shared.u32 	%r103, [%r98+-24];
	cvt.rn.f32.u32 	%f10, %r103;
	add.f32 	%f11, %f9, %f10;
	st.shared.f32 	[%r101+-24], %f11;
	ld.shared.u32 	%r104, [%r98+-20];
	cvt.rn.f32.u32 	%f12, %r104;
	add.f32 	%f13, %f11, %f12;
	st.shared.f32 	[%r101+-20], %f13;
	ld.shared.u32 	%r105, [%r98+-16];
	cvt.rn.f32.u32 	%f14, %r105;
	add.f32 	%f15, %f13, %f14;
	st.shared.f32 	[%r101+-16], %f15;
	ld.shared.u32 	%r106, [%r98+-12];
	cvt.rn.f32.u32 	%f16, %r106;
	add.f32 	%f17, %f15, %f16;
	st.shared.f32 	[%r101+-12], %f17;
	ld.shared.u32 	%r107, [%r98+-8];
	cvt.rn.f32.u32 	%f18, %r107;
	add.f32 	%f19, %f17, %f18;
	st.shared.f32 	[%r101+-8], %f19;
	ld.shared.u32 	%r108, [%r98+-4];
	cvt.rn.f32.u32 	%f20, %r108;
	add.f32 	%f21, %f19, %f20;
	st.shared.f32 	[%r101+-4], %f21;
	ld.shared.u32 	%r109, [%r98];
	cvt.rn.f32.u32 	%f22, %r109;
	add.f32 	%f23, %f21, %f22;
	st.shared.f32 	[%r101], %f23;
	ld.shared.u32 	%r110, [%r98+4];
	cvt.rn.f32.u32 	%f24, %r110;
	add.f32 	%f25, %f23, %f24;
	st.shared.f32 	[%r101+4], %f25;
	ld.shared.u32 	%r111, [%r98+8];
	cvt.rn.f32.u32 	%f26, %r111;
	add.f32 	%f27, %f25, %f26;
	st.shared.f32 	[%r101+8], %f27;
	ld.shared.u32 	%r112, [%r98+12];
	cvt.rn.f32.u32 	%f28, %r112;
	add.f32 	%f29, %f27, %f28;
	st.shared.f32 	[%r101+12], %f29;
	ld.shared.u32 	%r113, [%r98+16];
	cvt.rn.f32.u32 	%f30, %r113;
	add.f32 	%f31, %f29, %f30;
	st.shared.f32 	[%r101+16], %f31;
	ld.shared.u32 	%r114, [%r98+20];
	cvt.rn.f32.u32 	%f32, %r114;
	add.f32 	%f33, %f31, %f32;
	st.shared.f32 	[%r101+20], %f33;
	ld.shared.u32 	%r115, [%r98+24];
	cvt.rn.f32.u32 	%f34, %r115;
	add.f32 	%f35, %f33, %f34;
	st.shared.f32 	[%r101+24], %f35;
	ld.shared.u32 	%r116, [%r98+28];
	cvt.rn.f32.u32 	%f36, %r116;
	add.f32 	%f103, %f35, %f36;
	st.shared.f32 	[%r101+28], %f103;
	add.s32 	%r128, %r128, 64;
	setp.ne.s32 	%p11, %r128, 1056;
	@%p11 bra 	$L__BB0_9;
	ld.param.u32 	%r126, [_Z22histogram_equalizationPhS_ii_param_3];
	ld.shared.f32 	%f3, [_ZZ22histogram_equalizationPhS_iiE10cdf_shared];
	mul.lo.s32 	%r118, %r126, %r13;
	cvt.rn.f32.s32 	%f37, %r118;
	sub.f32 	%f4, %f37, %f3;
	mov.b32 	%r129, 32;
$L__BB0_11:
	add.s32 	%r120, %r100, %r129;
	ld.shared.f32 	%f38, [%r120+-32];
	sub.f32 	%f39, %f38, %f3;
	div.rn.f32 	%f40, %f39, %f4;
	mul.f32 	%f41, %f40, 0f437F0000;
	st.shared.f32 	[%r120+-32], %f41;
	ld.shared.f32 	%f42, [%r120+-28];
	sub.f32 	%f43, %f42, %f3;
	div.rn.f32 	%f44, %f43, %f4;
	mul.f32 	%f45, %f44, 0f437F0000;
	st.shared.f32 	[%r120+-28], %f45;
	ld.shared.f32 	%f46, [%r120+-24];
	sub.f32 	%f47, %f46, %f3;
	div.rn.f32 	%f48, %f47, %f4;
	mul.f32 	%f49, %f48, 0f437F0000;
	st.shared.f32 	[%r120+-24], %f49;
	ld.shared.f32 	%f50, [%r120+-20];
	sub.f32 	%f51, %f50, %f3;
	div.rn.f32 	%f52, %f51, %f4;
	mul.f32 	%f53, %f52, 0f437F0000;
	st.shared.f32 	[%r120+-20], %f53;
	ld.shared.f32 	%f54, [%r120+-16];
	sub.f32 	%f55, %f54, %f3;
	div.rn.f32 	%f56, %f55, %f4;
	mul.f32 	%f57, %f56, 0f437F0000;
	st.shared.f32 	[%r120+-16], %f57;
	ld.shared.f32 	%f58, [%r120+-12];
	sub.f32 	%f59, %f58, %f3;
	div.rn.f32 	%f60, %f59, %f4;
	mul.f32 	%f61, %f60, 0f437F0000;
	st.shared.f32 	[%r120+-12], %f61;
	ld.shared.f32 	%f62, [%r120+-8];
	sub.f32 	%f63, %f62, %f3;
	div.rn.f32 	%f64, %f63, %f4;
	mul.f32 	%f65, %f64, 0f437F0000;
	st.shared.f32 	[%r120+-8], %f65;
	ld.shared.f32 	%f66, [%r120+-4];
	sub.f32 	%f67, %f66, %f3;
	div.rn.f32 	%f68, %f67, %f4;
	mul.f32 	%f69, %f68, 0f437F0000;
	st.shared.f32 	[%r120+-4], %f69;
	ld.shared.f32 	%f70, [%r120];
	sub.f32 	%f71, %f70, %f3;
	div.rn.f32 	%f72, %f71, %f4;
	mul.f32 	%f73, %f72, 0f437F0000;
	st.shared.f32 	[%r120], %f73;
	ld.shared.f32 	%f74, [%r120+4];
	sub.f32 	%f75, %f74, %f3;
	div.rn.f32 	%f76, %f75, %f4;
	mul.f32 	%f77, %f76, 0f437F0000;
	st.shared.f32 	[%r120+4], %f77;
	ld.shared.f32 	%f78, [%r120+8];
	sub.f32 	%f79, %f78, %f3;
	div.rn.f32 	%f80, %f79, %f4;
	mul.f32 	%f81, %f80, 0f437F0000;
	st.shared.f32 	[%r120+8], %f81;
	ld.shared.f32 	%f82, [%r120+12];
	sub.f32 	%f83, %f82, %f3;
	div.rn.f32 	%f84, %f83, %f4;
	mul.f32 	%f85, %f84, 0f437F0000;
	st.shared.f32 	[%r120+12], %f85;
	ld.shared.f32 	%f86, [%r120+16];
	sub.f32 	%f87, %f86, %f3;
	div.rn.f32 	%f88, %f87, %f4;
	mul.f32 	%f89, %f88, 0f437F0000;
	st.shared.f32 	[%r120+16], %f89;
	ld.shared.f32 	%f90, [%r120+20];
	sub.f32 	%f91, %f90, %f3;
	div.rn.f32 	%f92, %f91, %f4;
	mul.f32 	%f93, %f92, 0f437F0000;
	st.shared.f32 	[%r120+20], %f93;
	ld.shared.f32 	%f94, [%r120+24];
	sub.f32 	%f95, %f94, %f3;
	div.rn.f32 	%f96, %f95, %f4;
	mul.f32 	%f97, %f96, 0f437F0000;
	st.shared.f32 	[%r120+24], %f97;
	ld.shared.f32 	%f98, [%r120+28];
	sub.f32 	%f99, %f98, %f3;
	div.rn.f32 	%f100, %f99, %f4;
	mul.f32 	%f101, %f100, 0f437F0000;
	st.shared.f32 	[%r120+28], %f101;
	add.s32 	%r129, %r129, 64;
	setp.ne.s32 	%p12, %r129, 1056;
	@%p12 bra 	$L__BB0_11;
$L__BB0_12:
	bar.sync 	0;
	@%p7 bra 	$L__BB0_14;
	ld.param.u64 	%rd13, [_Z22histogram_equalizationPhS_ii_param_1];
	ld.param.u64 	%rd12, [_Z22histogram_equalizationPhS_ii_param_0];
	cvt.s64.s32 	%rd6, %r5;
	cvta.to.global.u64 	%rd7, %rd12;
	add.s64 	%rd8, %rd7, %rd6;
	ld.global.u8 	%rs2, [%rd8];
	mul.wide.u16 	%r121, %rs2, 4;
	mov.u32 	%r122, _ZZ22histogram_equalizationPhS_iiE10cdf_shared;
	add.s32 	%r123, %r122, %r121;
	ld.shared.f32 	%f102, [%r123];
	cvt.rzi.u32.f32 	%r124, %f102;
	cvta.to.global.u64 	%rd9, %rd13;
	add.s64 	%rd10, %rd9, %rd6;
	st.global.u8 	[%rd10], %r124;
$L__BB0_14:
	ret;

}


// ===== COMPILED SASS (sm_100) =====

	.target	sm_100

	.elftype	@"ET_EXEC"


//--------------------- .note.nv.tkinfo           --------------------------
	.section	.note.nv.tkinfo,"",@"SHT_NOTE"
	.sectionflags	@"SHF_NOTE_NV_TKINFO"
	.tkinfo
        /*0018*/ 	.word	0x00000002
        /*0030*/ 	.string	""
        /*0030*/ 	.string	"ptxas"
        /*0030*/ 	.string	"Cuda compilation tools, release 13.0, V13.0.88"
        /*0030*/ 	.string	"Build cuda_13.0.r13.0/compiler.36424714_0"
        /*0030*/ 	.string	"-arch sm_100 -m 64 "



//--------------------- .note.nv.cuinfo           --------------------------
	.section	.note.nv.cuinfo,"",@"SHT_NOTE"
	.sectionflags	@"SHF_NOTE_NV_CUINFO"
        /*0018*/ 	.short	0x0002
        /*001a*/ 	.short	0x0064
        /*001c*/ 	.short	0x0082
	.zero		2


//--------------------- .nv.info                  --------------------------
	.section	.nv.info,"",@"SHT_CUDA_INFO"
	.align	4


	//----- nvinfo : EIATTR_REGCOUNT
	.align		4
        /*0000*/ 	.byte	0x04, 0x2f
        /*0002*/ 	.short	(.L_1 - .L_0)
	.align		4
.L_0:
        /*0004*/ 	.word	index@(_Z22histogram_equalizationPhS_ii)
        /*0008*/ 	.word	0x00000013


	//----- nvinfo : EIATTR_FRAME_SIZE
	.align		4
.L_1:
        /*000c*/ 	.byte	0x04, 0x11
        /*000e*/ 	.short	(.L_3 - .L_2)
	.align		4
.L_2:
        /*0010*/ 	.word	index@($__internal_0_$__cuda_sm3x_div_rn_noftz_f32_slowpath)
        /*0014*/ 	.word	0x00000000


	//----- nvinfo : EIATTR_FRAME_SIZE
	.align		4
.L_3:
        /*0018*/ 	.byte	0x04, 0x11
        /*001a*/ 	.short	(.L_5 - .L_4)
	.align		4
.L_4:
        /*001c*/ 	.word	index@(_Z22histogram_equalizationPhS_ii)
        /*0020*/ 	.word	0x00000000


	//----- nvinfo : EIATTR_MIN_STACK_SIZE
	.align		4
.L_5:
        /*0024*/ 	.byte	0x04, 0x12
        /*0026*/ 	.short	(.L_7 - .L_6)
	.align		4
.L_6:
        /*0028*/ 	.word	index@(_Z22histogram_equalizationPhS_ii)
        /*002c*/ 	.word	0x00000000
.L_7:


//--------------------- .nv.compat                --------------------------
	.section	.nv.compat,"",@"SHT_CUDA_COMPAT_INFO"
	.align	4
        /*0000*/ 	.byte	0x02, 0x09, 0x00, 0x00, 0x02, 0x02, 0x01, 0x00, 0x02, 0x05, 0x05, 0x00, 0x03, 0x07, 0x01, 0x01
        /*0010*/ 	.byte	0x02, 0x03, 0x00, 0x00, 0x02, 0x06, 0x01, 0x00, 0x04, 0x0b, 0x08, 0x00, 0x01, 0x00, 0x00, 0x00
        /*0020*/ 	.byte	0x00, 0x00, 0x00, 0x00


//--------------------- .nv.info._Z22histogram_equalizationPhS_ii --------------------------
	.section	.nv.info._Z22histogram_equalizationPhS_ii,"",@"SHT_CUDA_INFO"
	.sectionflags	@""
	.align	4


	//----- nvinfo : EIATTR_CUDA_API_VERSION
	.align		4
        /*0000*/ 	.byte	0x04, 0x37
        /*0002*/ 	.short	(.L_9 - .L_8)
.L_8:
        /*0004*/ 	.word	0x00000082


	//----- nvinfo : EIATTR_KPARAM_INFO
	.align		4
.L_9:
        /*0008*/ 	.byte	0x04, 0x17
        /*000a*/ 	.short	(.L_11 - .L_10)
.L_10:
        /*000c*/ 	.word	0x00000000
        /*0010*/ 	.short	0x0003
        /*0012*/ 	.short	0x0014
        /*0014*/ 	.byte	0x00, 0xf0, 0x11, 0x00


	//----- nvinfo : EIATTR_KPARAM_INFO
	.align		4
.L_11:
        /*0018*/ 	.byte	0x04, 0x17
        /*001a*/ 	.short	(.L_13 - .L_12)
.L_12:
        /*001c*/ 	.word	0x00000000
        /*0020*/ 	.short	0x0002
        /*0022*/ 	.short	0x0010
        /*0024*/ 	.byte	0x00, 0xf0, 0x11, 0x00


	//----- nvinfo : EIATTR_KPARAM_INFO
	.align		4
.L_13:
        /*0028*/ 	.byte	0x04, 0x17
        /*002a*/ 	.short	(.L_15 - .L_14)
.L_14:
        /*002c*/ 	.word	0x00000000
        /*0030*/ 	.short	0x0001
        /*0032*/ 	.short	0x0008
        /*0034*/ 	.byte	0x00, 0xf5, 0x21, 0x00


	//----- nvinfo : EIATTR_KPARAM_INFO
	.align		4
.L_15:
        /*0038*/ 	.byte	0x04, 0x17
        /*003a*/ 	.short	(.L_17 - .L_16)
.L_16:
        /*003c*/ 	.word	0x00000000
        /*0040*/ 	.short	0x0000
        /*0042*/ 	.short	0x0000
        /*0044*/ 	.byte	0x00, 0xf5, 0x21, 0x00


	//----- nvinfo : EIATTR_SPARSE_MMA_MASK
	.align		4
.L_17:
        /*0048*/ 	.byte	0x03, 0x50
        /*004a*/ 	.short	0x0000


	//----- nvinfo : EIATTR_MAXREG_COUNT
	.align		4
        /*004c*/ 	.byte	0x03, 0x1b
        /*004e*/ 	.short	0x00ff


	//----- nvinfo : EIATTR_NUM_BARRIERS
	.align		4
        /*0050*/ 	.byte	0x02, 0x4c
        /*0052*/ 	.byte	0x01
	.zero		1


	//----- nvinfo : EIATTR_MERCURY_ISA_VERSION
	.align		4
        /*0054*/ 	.byte	0x03, 0x5f
        /*0056*/ 	.short	0x0101


	//----- nvinfo : EIATTR_INT_WARP_WIDE_INSTR_OFFSETS
	.align		4
        /*0058*/ 	.byte	0x04, 0x31
        /*005a*/ 	.short	(.L_19 - .L_18)


	//   ....[0]....
.L_18:
        /*005c*/ 	.word	0x00000300


	//----- nvinfo : EIATTR_VRC_CTA_INIT_COUNT
	.align		4
.L_19:
        /*0060*/ 	.byte	0x02, 0x4a
	.zero		1
	.zero		1


	//----- nvinfo : EIATTR_EXIT_INSTR_OFFSETS
	.align		4
        /*0064*/ 	.byte	0x04, 0x1c
        /*0066*/ 	.short	(.L_21 - .L_20)


	//   ....[0]....
.L_20:
        /*0068*/ 	.word	0x00001e60


	//   ....[1]....
        /*006c*/ 	.word	0x00001f60


	//----- nvinfo : EIATTR_CRS_STACK_SIZE
	.align		4
.L_21:
        /*0070*/ 	.byte	0x04, 0x1e
        /*0072*/ 	.short	(.L_23 - .L_22)
.L_22:
        /*0074*/ 	.word	0x00000000


	//----- nvinfo : EIATTR_CBANK_PARAM_SIZE
	.align		4
.L_23:
        /*0078*/ 	.byte	0x03, 0x19
        /*007a*/ 	.short	0x0018


	//----- nvinfo : EIATTR_PARAM_CBANK
	.align		4
        /*007c*/ 	.byte	0x04, 0x0a
        /*007e*/ 	.short	(.L_25 - .L_24)
	.align		4
.L_24:
        /*0080*/ 	.word	index@(.nv.constant0._Z22histogram_equalizationPhS_ii)
        /*0084*/ 	.short	0x0380
        /*0086*/ 	.short	0x0018


	//----- nvinfo : EIATTR_SW_WAR
	.align		4
.L_25:
        /*0088*/ 	.byte	0x04, 0x36
        /*008a*/ 	.short	(.L_27 - .L_26)
.L_26:
        /*008c*/ 	.word	0x00000008
.L_27:


//--------------------- .nv.callgraph             --------------------------
	.section	.nv.callgraph,"",@"SHT_CUDA_CALLGRAPH"
	.align	4
	.sectionentsize	8
	.align		4
        /*0000*/ 	.word	0x00000000
	.align		4
        /*0004*/ 	.word	0xffffffff
	.align		4
        /*0008*/ 	.word	0x00000000
	.align		4
        /*000c*/ 	.word	0xfffffffe
	.align		4
        /*0010*/ 	.word	0x00000000
	.align		4
        /*0014*/ 	.word	0xfffffffd
	.align		4
        /*0018*/ 	.word	0x00000000
	.align		4
        /*001c*/ 	.word	0xfffffffc


//--------------------- .text._Z22histogram_equalizationPhS_ii --------------------------
	.section	.text._Z22histogram_equalizationPhS_ii,"ax",@progbits
	.align	128
        .global         _Z22histogram_equalizationPhS_ii
        .type           _Z22histogram_equalizationPhS_ii,@function
        .size           _Z22histogram_equalizationPhS_ii,(.L_x_36 - _Z22histogram_equalizationPhS_ii)
        .other          _Z22histogram_equalizationPhS_ii,@"STO_CUDA_ENTRY STV_DEFAULT"
_Z22histogram_equalizationPhS_ii:
.text._Z22histogram_equalizationPhS_ii:
[----:B------:R-:W-:Y:S01]  /*0000*/  LDC R1, c[0x0][0x37c] ;  /* 0x0000df00ff017b82 */ /* 0x000fe20000000800 */
[----:B------:R-:W0:Y:S07]  /*0010*/  S2R R6, SR_TID.Y ;  /* 0x0000000000067919 */ /* 0x000e2e0000002200 */
[----:B------:R-:W1:Y:S01]  /*0020*/  LDC R0, c[0x0][0x360] ;  /* 0x0000d800ff007b82 */ /* 0x000e620000000800 */
[----:B------:R-:W2:Y:S01]  /*0030*/  LDCU UR11, c[0x0][0x394] ;  /* 0x00007280ff0b77ac */ /* 0x000ea20008000800 */
[----:B------:R-:W-:Y:S01]  /*0040*/  BSSY.RECONVERGENT B0, `(.L_x_0) ;  /* 0x000001f000007945 */ /* 0x000fe20003800200 */
[----:B------:R-:W3:Y:S01]  /*0050*/  S2R R7, SR_TID.X ;  /* 0x0000000000077919 */ /* 0x000ee20000002100 */
[----:B------:R-:W4:Y:S04]  /*0060*/  LDCU UR10, c[0x0][0x390] ;  /* 0x00007200ff0a77ac */ /* 0x000f280008000800 */
[----:B------:R-:W5:Y:S01]  /*0070*/  S2UR UR5, SR_CTAID.Y ;  /* 0x00000000000579c3 */ /* 0x000f620000002600 */
[----:B------:R-:W4:Y:S01]  /*0080*/  LDCU.64 UR6, c[0x0][0x380] ;  /* 0x00007000ff0677ac */ /* 0x000f220008000a00 */
[----:B------:R-:W1:Y:S06]  /*0090*/  LDCU.64 UR8, c[0x0][0x358] ;  /* 0x00006b00ff0877ac */ /* 0x000e6c0008000a00 */
[----:B------:R-:W5:Y:S08]  /*00a0*/  LDC R3, c[0x0][0x364] ;  /* 0x0000d900ff037b82 */ /* 0x000f700000000800 */
[----:B------:R-:W1:Y:S01]  /*00b0*/  S2UR UR4, SR_CTAID.X ;  /* 0x00000000000479c3 */ /* 0x000e620000002500 */
[----:B0-----:R-:W-:-:S04]  /*00c0*/  ISETP.NE.AND P0, PT, R6, RZ, PT ;  /* 0x000000ff0600720c */ /* 0x001fc80003f05270 */
[----:B---3--:R-:W-:Y:S01]  /*00d0*/  ISETP.GT.U32.OR P1, PT, R7, 0xf, P0 ;  /* 0x0000000f0700780c */ /* 0x008fe20000724470 */
[----:B-----5:R-:W-:-:S05]  /*00e0*/  IMAD R3, R3, UR5, R6 ;  /* 0x0000000503037c24 */ /* 0x020fca000f8e0206 */
[----:B--2---:R-:W-:-:S07]  /*00f0*/  ISETP.GE.AND P0, PT, R3, UR11, PT ;  /* 0x0000000b03007c0c */ /* 0x004fce000bf06270 */
[----:B------:R-:W0:Y:S01]  /*0100*/  @!P1 S2R R5, SR_CgaCtaId ;  /* 0x0000000000059919 */ /* 0x000e220000008800 */
[----:B-1----:R-:W-:Y:S01]  /*0110*/  IMAD R0, R0, UR4, R7 ;  /* 0x0000000400007c24 */ /* 0x002fe2000f8e0207 */
[----:B------:R-:W-:-:S04]  /*0120*/  @!P1 MOV R2, 0x400 ;  /* 0x0000040000029802 */ /* 0x000fc80000000f00 */
[----:B----4-:R-:W-:Y:S02]  /*0130*/  ISETP.LT.AND P0, PT, R0, UR10, !P0 ;  /* 0x0000000a00007c0c */ /* 0x010fe4000c701270 */
[----:B0-----:R-:W-:Y:S01]  /*0140*/  @!P1 LEA R4, R5, R2, 0x18 ;  /* 0x0000000205049211 */ /* 0x001fe200078ec0ff */
[----:B------:R-:W-:Y:S01]  /*0150*/  IMAD R2, R3, UR10, R0 ;  /* 0x0000000a03027c24 */ /* 0x000fe2000f8e0200 */
[C---:B------:R-:W-:Y:S02]  /*0160*/  LOP3.LUT P2, R0, R7.reuse, RZ, R6, 0xfa, !PT ;  /* 0x000000ff07007212 */ /* 0x040fe4000784fa06 */
[----:B------:R-:W-:Y:S02]  /*0170*/  @!P1 LEA R3, R7, R4, 0x6 ;  /* 0x0000000407039211 */ /* 0x000fe400078e30ff */
[----:B------:R-:W-:-:S03]  /*0180*/  IADD3 R4, P3, PT, R2, UR6, RZ ;  /* 0x0000000602047c10 */ /* 0x000fc6000ff7e0ff */
[----:B------:R0:W-:Y:S01]  /*0190*/  @!P1 STS [R3], RZ ;  /* 0x000000ff03009388 */ /* 0x0001e20000000800 */
[----:B------:R-:W-:Y:S01]  /*01a0*/  LEA.HI.X.SX32 R5, R2, UR7, 0x1, P3 ;  /* 0x0000000702057c11 */ /* 0x000fe200098f0eff */
[----:B------:R-:W-:Y:S06]  /*01b0*/  BAR.SYNC.DEFER_BLOCKING 0x0 ;  /* 0x0000000000007b1d */ /* 0x000fec0000010000 */
[----:B------:R-:W-:Y:S05]  /*01c0*/  @!P0 BRA `(.L_x_1) ;  /* 0x0000000000188947 */ /* 0x000fea0003800000 */
[----:B------:R-:W0:Y:S01]  /*01d0*/  LDG.E.U8 R4, desc[UR8][R4.64] ;  /* 0x0000000804047981 */ /* 0x000e22000c1e1100 */
[----:B------:R-:W1:Y:S01]  /*01e0*/  S2UR UR5, SR_CgaCtaId ;  /* 0x00000000000579c3 */ /* 0x000e620000008800 */
[----:B------:R-:W-:Y:S02]  /*01f0*/  UMOV UR4, 0x400 ;  /* 0x0000040000047882 */ /* 0x000fe40000000000 */
[----:B-1----:R-:W-:-:S06]  /*0200*/  ULEA UR4, UR5, UR4, 0x18 ;  /* 0x0000000405047291 */ /* 0x002fcc000f8ec0ff */
[----:B0-----:R-:W-:-:S05]  /*0210*/  LEA R3, R4, UR4, 0x2 ;  /* 0x0000000404037c11 */ /* 0x001fca000f8e10ff */
[----:B------:R1:W-:Y:S02]  /*0220*/  ATOMS.POPC.INC.32 RZ, [R3+URZ] ;  /* 0x0000000003ff7f8c */ /* 0x0003e4000d8000ff */
.L_x_1:
[----:B------:R-:W-:Y:S05]  /*0230*/  BSYNC.RECONVERGENT B0 ;  /* 0x0000000000007941 */ /* 0x000fea0003800200 */
.L_x_0:
[----:B------:R-:W-:Y:S06]  /*0240*/  BAR.SYNC.DEFER_BLOCKING 0x0 ;  /* 0x0000000000007b1d */ /* 0x000fec0000010000 */
[----:B------:R-:W-:Y:S05]  /*0250*/  @P2 BRA `(.L_x_2) ;  /* 0x0000000400c42947 */ /* 0x000fea0003800000 */
[----:B------:R-:W2:Y:S01]  /*0260*/  S2R R6, SR_CgaCtaId ;  /* 0x0000000000067919 */ /* 0x000ea20000008800 */
[----:B01----:R-:W-:Y:S01]  /*0270*/  MOV R3, 0x400 ;  /* 0x0000040000037802 */ /* 0x003fe20000000f00 */
[----:B------:R-:W-:-:S03]  /*0280*/  HFMA2 R4, -RZ, RZ, 0, 3.814697265625e-06 ;  /* 0x00000040ff047431 */ /* 0x000fc600000001ff */
[----:B------:R-:W-:Y:S02]  /*0290*/  IADD3 R5, PT, PT, R3, 0x800, RZ ;  /* 0x0000080003057810 */ /* 0x000fe40007ffe0ff */
[C---:B--2---:R-:W-:Y:S02]  /*02a0*/  LEA R3, R6.reuse, R3, 0x18 ;  /* 0x0000000306037211 */ /* 0x044fe400078ec0ff */
[----:B------:R-:W-:-:S07]  /*02b0*/  LEA R5, R6, R5, 0x18 ;  /* 0x0000000506057211 */ /* 0x000fce00078ec0ff */
.L_x_3:
[----:B------:R-:W-:Y:S01]  /*02c0*/  IADD3 R7, PT, PT, R3, R4, RZ ;  /* 0x0000000403077210 */ /* 0x000fe20007ffe0ff */
[----:B------:R-:W0:Y:S01]  /*02d0*/  S2R R6, SR_LANEID ;  /* 0x0000000000067919 */ /* 0x000e220000000000 */
[----:B------:R-:W-:Y:S05]  /*02e0*/  YIELD ;  /* 0x0000000000007946 */ /* 0x000fea0003800000 */
[----:B------:R-:W1:Y:S01]  /*02f0*/  LDS R8, [R7+-0x40] ;  /* 0xffffc00007087984 */ /* 0x000e620000000800 */
[----:B------:R-:W-:Y:S02]  /*0300*/  VOTEU.ANY UR4, UPT, PT ;  /* 0x0000000000047886 */ /* 0x000fe400038e0100 */
[----:B------:R-:W-:-:S02]  /*0310*/  UFLO.U32 UR5, UR4 ;  /* 0x00000004000572bd */ /* 0x000fc400080e0000 */
[----:B------:R-:W-:-:S04]  /*0320*/  UPOPC UR4, UR4 ;  /* 0x00000004000472bf */ /* 0x000fc80008000000 */
[----:B0-----:R-:W-:Y:S02]  /*0330*/  ISETP.EQ.U32.AND P1, PT, R6, UR5, PT ;  /* 0x0000000506007c0c */ /* 0x001fe4000bf22070 */
[----:B------:R-:W-:Y:S02]  /*0340*/  IADD3 R6, PT, PT, R5, R4, RZ ;  /* 0x0000000405067210 */ /* 0x000fe40007ffe0ff */
[----:B------:R-:W-:Y:S01]  /*0350*/  IADD3 R4, PT, PT, R4, 0x80, RZ ;  /* 0x0000008004047810 */ /* 0x000fe20007ffe0ff */
[----:B-1----:R-:W-:-:S08]  /*0360*/  IMAD R9, R8, UR4, RZ ;  /* 0x0000000408097c24 */ /* 0x002fd0000f8e02ff */
[----:B------:R-:W-:Y:S04]  /*0370*/  @P1 ATOMS.ADD RZ, [R6+-0x40], R9 ;  /* 0xffffc00906ff138c */ /* 0x000fe80000000000 */
[----:B------:R-:W0:Y:S02]  /*0380*/  LDS R8, [R7+-0x3c] ;  /* 0xffffc40007087984 */ /* 0x000e240000000800 */
[----:B0-----:R-:W-:-:S05]  /*0390*/  IMAD R11, R8, UR4, RZ ;  /* 0x00000004080b7c24 */ /* 0x001fca000f8e02ff */
        /* <DEDUP_REMOVED lines=43> */
[----:B------:R-:W0:Y:S02]  /*0650*/  LDS R8, [R7] ;  /* 0x0000000007087984 */ /* 0x000e240000000800 */
[----:B0-----:R-:W-:-:S05]  /*0660*/  IMAD R9, R8, UR4, RZ ;  /* 0x0000000408097c24 */ /* 0x001fca000f8e02ff */
[----:B------:R-:W-:Y:S04]  /*0670*/  @P1 ATOMS.ADD RZ, [R6], R9 ;  /* 0x0000000906ff138c */ /* 0x000fe80000000000 */
[----:B------:R-:W0:Y:S02]  /*0680*/  LDS R8, [R7+0x4] ;  /* 0x0000040007087984 */ /* 0x000e240000000800 */
[----:B0-----:R-:W-:-:S05]  /*0690*/  IMAD R11, R8, UR4, RZ ;  /* 0x00000004080b7c24 */ /* 0x001fca000f8e02ff */
[----:B------:R-:W-:Y:S04]  /*06a0*/  @P1 ATOMS.ADD RZ, [R6+0x4], R11 ;  /* 0x0000040b06ff138c */ /* 0x000fe80000000000 */
        /* <DEDUP_REMOVED lines=41> */
[----:B------:R2:W-:Y:S01]  /*0940*/  @P1 ATOMS.ADD RZ, [R6+0x3c], R15 ;  /* 0x00003c0f06ff138c */ /* 0x0005e20000000000 */
[----:B------:R-:W-:-:S13]  /*0950*/  ISETP.NE.AND P1, PT, R4, 0x440, PT ;  /* 0x000004400400780c */ /* 0x000fda0003f25270 */
[----:B--2---:R-:W-:Y:S05]  /*0960*/  @P1 BRA `(.L_x_3) ;  /* 0xfffffff800541947 */ /* 0x004fea000383ffff */
.L_x_2:
[----:B------:R-:W-:Y:S01]  /*0970*/  ISETP.NE.AND P1, PT, R0, RZ, PT ;  /* 0x000000ff0000720c */ /* 0x000fe20003f25270 */
[----:B------:R-:W-:Y:S05]  /*0980*/  WARPSYNC.ALL ;  /* 0x0000000000007948 */ /* 0x000fea0003800000 */
[----:B------:R-:W-:Y:S06]  /*0990*/  BAR.SYNC.DEFER_BLOCKING 0x0 ;  /* 0x0000000000007b1d */ /* 0x000fec0000010000 */
[----:B------:R-:W-:Y:S04]  /*09a0*/  BSSY.RECONVERGENT B0, `(.L_x_4) ;  /* 0x000014a000007945 */ /* 0x000fe80003800200 */
[----:B------:R-:W-:Y:S05]  /*09b0*/  @P1 BRA `(.L_x_5) ;  /* 0x0000001400201947 */ /* 0x000fea0003800000 */
[----:B------:R-:W2:Y:S01]  /*09c0*/  S2R R4, SR_CgaCtaId ;  /* 0x0000000000047919 */ /* 0x000ea20000008800 */
[----:B------:R-:W3:Y:S01]  /*09d0*/  S2UR UR6, SR_CgaCtaId ;  /* 0x00000000000679c3 */ /* 0x000ee20000008800 */
[----:B------:R-:W-:Y:S01]  /*09e0*/  UMOV UR4, 0x400 ;  /* 0x0000040000047882 */ /* 0x000fe20000000000 */
[----:B------:R-:W-:Y:S01]  /*09f0*/  MOV R5, RZ ;  /* 0x000000ff00057202 */ /* 0x000fe20000000f00 */
[----:B------:R-:W-:Y:S02]  /*0a00*/  UIADD3 UR7, UPT, UPT, UR4, 0x400, URZ ;  /* 0x0000040004077890 */ /* 0x000fe4000fffe0ff */
[----:B------:R-:W-:-:S04]  /*0a10*/  UIADD3 UR5, UPT, UPT, UR4, 0x800, URZ ;  /* 0x0000080004057890 */ /* 0x000fc8000fffe0ff */
[----:B01----:R-:W-:Y:S01]  /*0a20*/  MOV R3, UR7 ;  /* 0x0000000700037c02 */ /* 0x003fe20008000f00 */
[----:B---3--:R-:W-:-:S03]  /*0a30*/  ULEA UR5, UR6, UR5, 0x18 ;  /* 0x0000000506057291 */ /* 0x008fc6000f8ec0ff */
[----:B--2---:R-:W-:Y:S01]  /*0a40*/  LEA R4, R4, R3, 0x18 ;  /* 0x0000000304047211 */ /* 0x004fe200078ec0ff */
[----:B------:R-:W-:-:S08]  /*0a50*/  HFMA2 R3, -RZ, RZ, 0, 1.9073486328125e-06 ;  /* 0x00000020ff037431 */ /* 0x000fd000000001ff */
.L_x_6:
[----:B0-----:R-:W0:Y:S02]  /*0a60*/  LDS R0, [R3+UR5+-0x20] ;  /* 0xffffe00503007984 */ /* 0x001e240008000800 */
[----:B0-----:R-:W-:Y:S02]  /*0a70*/  I2FP.F32.U32 R6, R0 ;  /* 0x0000000000067245 */ /* 0x001fe40000201000 */
[----:B------:R-:W-:-:S03]  /*0a80*/  IADD3 R0, PT, PT, R4, R3, RZ ;  /* 0x0000000304007210 */ /* 0x000fc60007ffe0ff */
[----:B------:R-:W-:-:S05]  /*0a90*/  FADD R5, R6, R5 ;  /* 0x0000000506057221 */ /* 0x000fca0000000000 */
[----:B------:R-:W-:Y:S04]  /*0aa0*/  STS [R0+-0x20], R5 ;  /* 0xffffe00500007388 */ /* 0x000fe80000000800 */
[----:B------:R-:W0:Y:S02]  /*0ab0*/  LDS R6, [R3+UR5+-0x1c] ;  /* 0xffffe40503067984 */ /* 0x000e240008000800 */
[----:B0-----:R-:W-:-:S05]  /*0ac0*/  I2FP.F32.U32 R6, R6 ;  /* 0x0000000600067245 */ /* 0x001fca0000201000 */
        /* <DEDUP_REMOVED lines=26> */
[----:B------:R-:W0:Y:S02]  /*0c70*/  LDS R6, [R3+UR5] ;  /* 0x0000000503067984 */ /* 0x000e240008000800 */
[----:B0-----:R-:W-:-:S05]  /*0c80*/  I2FP.F32.U32 R6, R6 ;  /* 0x0000000600067245 */ /* 0x001fca0000201000 */
[----:B------:R-:W-:-:S05]  /*0c90*/  FADD R9, R7, R6 ;  /* 0x0000000607097221 */ /* 0x000fca0000000000 */
[----:B------:R-:W-:Y:S04]  /*0ca0*/  STS [R0], R9 ;  /* 0x0000000900007388 */ /* 0x000fe80000000800 */
[----:B------:R-:W0:Y:S02]  /*0cb0*/  LDS R6, [R3+UR5+0x4] ;  /* 0x0000040503067984 */ /* 0x000e240008000800 */
[----:B0-----:R-:W-:-:S05]  /*0cc0*/  I2FP.F32.U32 R6, R6 ;  /* 0x0000000600067245 */ /* 0x001fca0000201000 */
[----:B------:R-:W-:-:S05]  /*0cd0*/  FADD R5, R9, R6 ;  /* 0x0000000609057221 */ /* 0x000fca0000000000 */
[----:B------:R-:W-:Y:S04]  /*0ce0*/  STS [R0+0x4], R5 ;  /* 0x0000040500007388 */ /* 0x000fe80000000800 */
        /* <DEDUP_REMOVED lines=20> */
[----:B------:R0:W1:Y:S02]  /*0e30*/  LDS R6, [R3+UR5+0x1c] ;  /* 0x00001c0503067984 */ /* 0x0000640008000800 */
[----:B0-----:R-:W-:-:S04]  /*0e40*/  IADD3 R3, PT, PT, R3, 0x40, RZ ;  /* 0x0000004003037810 */ /* 0x001fc80007ffe0ff */
[----:B------:R-:W-:Y:S02]  /*0e50*/  ISETP.NE.AND P1, PT, R3, 0x420, PT ;  /* 0x000004200300780c */ /* 0x000fe40003f25270 */
[----:B-1----:R-:W-:-:S05]  /*0e60*/  I2FP.F32.U32 R6, R6 ;  /* 0x0000000600067245 */ /* 0x002fca0000201000 */
[----:B------:R-:W-:-:S05]  /*0e70*/  FADD R5, R9, R6 ;  /* 0x0000000609057221 */ /* 0x000fca0000000000 */
[----:B------:R0:W-:Y:S01]  /*0e80*/  STS [R0+0x1c], R5 ;  /* 0x00001c0500007388 */ /* 0x0001e20000000800 */
[----:B------:R-:W-:Y:S05]  /*0e90*/  @P1 BRA `(.L_x_6) ;  /* 0xfffffff800f01947 */ /* 0x000fea000383ffff */
[----:B------:R-:W-:Y:S01]  /*0ea0*/  ULEA UR4, UR6, UR4, 0x18 ;  /* 0x0000000406047291 */ /* 0x000fe2000f8ec0ff */
[----:B------:R-:W-:-:S08]  /*0eb0*/  MOV R7, 0x20 ;  /* 0x0000002000077802 */ /* 0x000fd00000000f00 */
[----:B0-----:R-:W0:Y:S01]  /*0ec0*/  LDS R5, [UR4+0x400] ;  /* 0x00040004ff057984 */ /* 0x001e220008000800 */
[----:B------:R-:W-:-:S06]  /*0ed0*/  UIMAD UR4, UR10, UR11, URZ ;  /* 0x0000000b0a0472a4 */ /* 0x000fcc000f8e02ff */
[----:B------:R-:W-:-:S05]  /*0ee0*/  I2FP.F32.S32 R0, UR4 ;  /* 0x0000000400007c45 */ /* 0x000fca0008201400 */
[----:B0-----:R-:W-:-:S07]  /*0ef0*/  FADD R3, -R5, R0 ;  /* 0x0000000005037221 */ /* 0x001fce0000000100 */
.L_x_23:
[----:B--2---:R-:W-:Y:S01]  /*0f00*/  IADD3 R6, PT, PT, R4, R7, RZ ;  /* 0x0000000704067210 */ /* 0x004fe20007ffe0ff */
[----:B------:R-:W0:Y:S01]  /*0f10*/  MUFU.RCP R8, R3 ;  /* 0x0000000300087308 */ /* 0x000e220000001000 */
[----:B------:R-:W-:-:S03]  /*0f20*/  IADD3 R7, PT, PT, R7, 0x40, RZ ;  /* 0x0000004007077810 */ /* 0x000fc60007ffe0ff */
[----:B------:R-:W1:Y:S01]  /*0f30*/  LDS R0, [R6+-0x20] ;  /* 0xffffe00006007984 */ /* 0x000e620000000800 */
[----:B------:R-:W-:Y:S01]  /*0f40*/  ISETP.NE.AND P3, PT, R7, 0x420, PT ;  /* 0x000004200700780c */ /* 0x000fe20003f65270 */
[----:B0-----:R-:W-:-:S04]  /*0f50*/  FFMA R9, -R3, R8, 1 ;  /* 0x3f80000003097423 */ /* 0x001fc80000000108 */
[----:B------:R-:W-:Y:S01]  /*0f60*/  FFMA R9, R8, R9, R8 ;  /* 0x0000000908097223 */ /* 0x000fe20000000008 */
[----:B-1----:R-:W-:-:S04]  /*0f70*/  FADD R0, -R5, R0 ;  /* 0x0000000005007221 */ /* 0x002fc80000000100 */
[----:B------:R-:W0:Y:S01]  /*0f80*/  FCHK P1, R0, R3 ;  /* 0x0000000300007302 */ /* 0x000e220000020000 */
[----:B------:R-:W-:-:S04]  /*0f90*/  FFMA R8, R0, R9, RZ ;  /* 0x0000000900087223 */ /* 0x000fc800000000ff */
[----:B------:R-:W-:-:S04]  /*0fa0*/  FFMA R10, -R3, R8, R0 ;  /* 0x00000008030a7223 */ /* 0x000fc80000000100 */
[----:B------:R-:W-:Y:S01]  /*0fb0*/  FFMA R8, R9, R10, R8 ;  /* 0x0000000a09087223 */ /* 0x000fe20000000008 */
[----:B0-----:R-:W-:Y:S06]  /*0fc0*/  @!P1 BRA `(.L_x_7) ;  /* 0x00000000000c9947 */ /* 0x001fec0003800000 */
[----:B------:R-:W-:-:S07]  /*0fd0*/  MOV R8, 0xff0 ;  /* 0x00000ff000087802 */ /* 0x000fce0000000f00 */
[----:B------:R-:W-:Y:S05]  /*0fe0*/  CALL.REL.NOINC `($__internal_0_$__cuda_sm3x_div_rn_noftz_f32_slowpath) ;  /* 0x0000000c00e07944 */ /* 0x000fea0003c00000 */
[----:B------:R-:W-:-:S07]  /*0ff0*/  MOV R8, R0 ;  /* 0x0000000000087202 */ /* 0x000fce0000000f00 */
.L_x_7:
[----:B------:R-:W0:Y:S01]  /*1000*/  LDS R0, [R6+-0x1c] ;  /* 0xffffe40006007984 */ /* 0x000e220000000800 */
[----:B------:R-:W1:Y:S01]  /*1010*/  MUFU.RCP R12, R3 ;  /* 0x00000003000c7308 */ /* 0x000e620000001000 */
[----:B------:R-:W-:-:S05]  /*1020*/  FMUL R9, R8, 255 ;  /* 0x437f000008097820 */ /* 0x000fca0000400000 */
[----:B------:R2:W-:Y:S01]  /*1030*/  STS [R6+-0x20], R9 ;  /* 0xffffe00906007388 */ /* 0x0005e20000000800 */
[----:B-1----:R-:W-:Y:S01]  /*1040*/  FFMA R11, -R3, R12, 1 ;  /* 0x3f800000030b7423 */ /* 0x002fe2000000010c */
[----:B0-----:R-:W-:-:S03]  /*1050*/  FADD R10, -R5, R0 ;  /* 0x00000000050a7221 */ /* 0x001fc60000000100 */
[----:B------:R-:W-:Y:S01]  /*1060*/  FFMA R0, R12, R11, R12 ;  /* 0x0000000b0c007223 */ /* 0x000fe2000000000c */
[----:B------:R-:W0:Y:S03]  /*1070*/  FCHK P1, R10, R3 ;  /* 0x000000030a007302 */ /* 0x000e260000020000 */
[----:B------:R-:W-:-:S04]  /*1080*/  FFMA R8, R0, R10, RZ ;  /* 0x0000000a00087223 */ /* 0x000fc800000000ff */
[----:B------:R-:W-:-:S04]  /*1090*/  FFMA R11, -R3, R8, R10 ;  /* 0x00000008030b7223 */ /* 0x000fc8000000010a */
[----:B------:R-:W-:Y:S01]  /*10a0*/  FFMA R0, R0, R11, R8 ;  /* 0x0000000b00007223 */ /* 0x000fe20000000008 */
[----:B0-2---:R-:W-:Y:S06]  /*10b0*/  @!P1 BRA `(.L_x_8) ;  /* 0x00000000000c9947 */ /* 0x005fec0003800000 */
[----:B------:R-:W-:Y:S02]  /*10c0*/  MOV R0, R10 ;  /* 0x0000000a00007202 */ /* 0x000fe40000000f00 */
[----:B------:R-:W-:-:S07]  /*10d0*/  MOV R8, 0x10f0 ;  /* 0x000010f000087802 */ /* 0x000fce0000000f00 */
[----:B------:R-:W-:Y:S05]  /*10e0*/  CALL.REL.NOINC `($__internal_0_$__cuda_sm3x_div_rn_noftz_f32_slowpath) ;  /* 0x0000000c00a07944 */ /* 0x000fea0003c00000 */
.L_x_8:
[----:B------:R-:W0:Y:S01]  /*10f0*/  LDS R8, [R6+-0x18] ;  /* 0xffffe80006087984 */ /* 0x000e220000000800 */
[----:B------:R-:W1:Y:S01]  /*1100*/  MUFU.RCP R12, R3 ;  /* 0x00000003000c7308 */ /* 0x000e620000001000 */
[----:B------:R-:W-:-:S05]  /*1110*/  FMUL R9, R0, 255 ;  /* 0x437f000000097820 */ /* 0x000fca0000400000 */
[----:B------:R2:W-:Y:S01]  /*1120*/  STS [R6+-0x1c], R9 ;  /* 0xffffe40906007388 */ /* 0x0005e20000000800 */
[----:B-1----:R-:W-:-:S04]  /*1130*/  FFMA R11, -R3, R12, 1 ;  /* 0x3f800000030b7423 */ /* 0x002fc8000000010c */
[----:B------:R-:W-:Y:S01]  /*1140*/  FFMA R0, R12, R11, R12 ;  /* 0x0000000b0c007223 */ /* 0x000fe2000000000c */
[----:B0-----:R-:W-:-:S04]  /*1150*/  FADD R10, -R5, R8 ;  /* 0x00000008050a7221 */ /* 0x001fc80000000100 */
[----:B------:R-:W0:Y:S01]  /*1160*/  FCHK P1, R10, R3 ;  /* 0x000000030a007302 */ /* 0x000e220000020000 */
[----:B------:R-:W-:-:S04]  /*1170*/  FFMA R8, R0, R10, RZ ;  /* 0x0000000a00087223 */ /* 0x000fc800000000ff */
[----:B------:R-:W-:-:S04]  /*1180*/  FFMA R11, -R3, R8, R10 ;  /* 0x00000008030b7223 */ /* 0x000fc8000000010a */
[----:B------:R-:W-:Y:S01]  /*1190*/  FFMA R0, R0, R11, R8 ;  /* 0x0000000b00007223 */ /* 0x000fe20000000008 */
[----:B0-2---:R-:W-:Y:S06]  /*11a0*/  @!P1 BRA `(.L_x_9) ;  /* 0x00000000000c9947 */ /* 0x005fec0003800000 */
[----:B------:R-:W-:Y:S02]  /*11b0*/  MOV R0, R10 ;  /* 0x0000000a00007202 */ /* 0x000fe40000000f00 */
[----:B------:R-:W-:-:S07]  /*11c0*/  MOV R8, 0x11e0 ;  /* 0x000011e000087802 */ /* 0x000fce0000000f00 */
[----:B------:R-:W-:Y:S05]  /*11d0*/  CALL.REL.NOINC `($__internal_0_$__cuda_sm3x_div_rn_noftz_f32_slowpath) ;  /* 0x0000000c00647944 */ /* 0x000fea0003c00000 */
.L_x_9:
        /* <DEDUP_REMOVED lines=15> */
.L_x_10:
        /* <DEDUP_REMOVED lines=15> */
.L_x_11:
        /* <DEDUP_REMOVED lines=15> */
.L_x_12:
        /* <DEDUP_REMOVED lines=15> */
.L_x_13:
        /* <DEDUP_REMOVED lines=15> */
.L_x_14:
[----:B------:R-:W0:Y:S01]  /*1690*/  LDS R8, [R6] ;  /* 0x0000000006087984 */ /* 0x000e220000000800 */
        /* <DEDUP_REMOVED lines=14> */
.L_x_15:
[----:B------:R-:W0:Y:S01]  /*1780*/  LDS R8, [R6+0x4] ;  /* 0x0000040006087984 */ /* 0x000e220000000800 */
[----:B------:R-:W1:Y:S01]  /*1790*/  MUFU.RCP R12, R3 ;  /* 0x00000003000c7308 */ /* 0x000e620000001000 */
[----:B------:R-:W-:-:S05]  /*17a0*/  FMUL R9, R0, 255 ;  /* 0x437f000000097820 */ /* 0x000fca0000400000 */
[----:B------:R2:W-:Y:S01]  /*17b0*/  STS [R6], R9 ;  /* 0x0000000906007388 */ /* 0x0005e20000000800 */
        /* <DEDUP_REMOVED lines=11> */
.L_x_16:
[----:B------:R-:W0:Y:S01]  /*1870*/  LDS R8, [R6+0x8] ;  /* 0x0000080006087984 */ /* 0x000e220000000800 */
[----:B------:R-:W1:Y:S01]  /*1880*/  MUFU.RCP R12, R3 ;  /* 0x00000003000c7308 */ /* 0x000e620000001000 */
[----:B------:R-:W-:-:S05]  /*1890*/  FMUL R9, R0, 255 ;  /* 0x437f000000097820 */ /* 0x000fca0000400000 */
[----:B------:R2:W-:Y:S01]  /*18a0*/  STS [R6+0x4], R9 ;  /* 0x0000040906007388 */ /* 0x0005e20000000800 */
        /* <DEDUP_REMOVED lines=11> */
.L_x_17:
        /* <DEDUP_REMOVED lines=15> */
.L_x_18:
        /* <DEDUP_REMOVED lines=15> */
.L_x_19:
        /* <DEDUP_REMOVED lines=15> */
.L_x_20:
        /* <DEDUP_REMOVED lines=15> */
.L_x_21:
        /* <DEDUP_REMOVED lines=15> */
.L_x_22:
[----:B------:R-:W-:-:S05]  /*1e10*/  FMUL R9, R0, 255 ;  /* 0x437f000000097820 */ /* 0x000fca0000400000 */
[----:B------:R2:W-:Y:S01]  /*1e20*/  STS [R6+0x1c], R9 ;  /* 0x00001c0906007388 */ /* 0x0005e20000000800 */
[----:B------:R-:W-:Y:S05]  /*1e30*/  @P3 BRA `(.L_x_23) ;  /* 0xfffffff000303947 */ /* 0x000fea000383ffff */
.L_x_5:
[----:B------:R-:W-:Y:S05]  /*1e40*/  BSYNC.RECONVERGENT B0 ;  /* 0x0000000000007941 */ /* 0x000fea0003800200 */
.L_x_4:
[----:B------:R-:W-:Y:S06]  /*1e50*/  BAR.SYNC.DEFER_BLOCKING 0x0 ;  /* 0x0000000000007b1d */ /* 0x000fec0000010000 */
[----:B------:R-:W-:Y:S05]  /*1e60*/  @!P0 EXIT ;  /* 0x000000000000894d */ /* 0x000fea0003800000 */
[----:B------:R-:W3:Y:S01]  /*1e70*/  LDCU.128 UR4, c[0x0][0x380] ;  /* 0x00007000ff0477ac */ /* 0x000ee20008000c00 */
[----:B01----:R-:W-:Y:S02]  /*1e80*/  SHF.R.S32.HI R3, RZ, 0x1f, R2 ;  /* 0x0000001fff037819 */ /* 0x003fe40000011402 */
[----:B---3--:R-:W-:-:S04]  /*1e90*/  IADD3 R4, P0, PT, R2, UR4, RZ ;  /* 0x0000000402047c10 */ /* 0x008fc8000ff1e0ff */
[----:B------:R-:W-:-:S05]  /*1ea0*/  IADD3.X R5, PT, PT, R3, UR5, RZ, P0, !PT ;  /* 0x0000000503057c10 */ /* 0x000fca00087fe4ff */
[----:B------:R-:W3:Y:S01]  /*1eb0*/  LDG.E.U8 R4, desc[UR8][R4.64] ;  /* 0x0000000804047981 */ /* 0x000ee2000c1e1100 */
[----:B------:R-:W0:Y:S01]  /*1ec0*/  S2UR UR5, SR_CgaCtaId ;  /* 0x00000000000579c3 */ /* 0x000e220000008800 */
[----:B------:R-:W-:Y:S01]  /*1ed0*/  UMOV UR4, 0x400 ;  /* 0x0000040000047882 */ /* 0x000fe20000000000 */
[----:B------:R-:W-:Y:S01]  /*1ee0*/  IADD3 R2, P0, PT, R2, UR6, RZ ;  /* 0x0000000602027c10 */ /* 0x000fe2000ff1e0ff */
[----:B------:R-:W-:-:S03]  /*1ef0*/  UIADD3 UR4, UPT, UPT, UR4, 0x400, URZ ;  /* 0x0000040004047890 */ /* 0x000fc6000fffe0ff */
[----:B------:R-:W-:Y:S01]  /*1f00*/  IADD3.X R3, PT, PT, R3, UR7, RZ, P0, !PT ;  /* 0x0000000703037c10 */ /* 0x000fe200087fe4ff */
[----:B0-----:R-:W-:-:S06]  /*1f10*/  ULEA UR4, UR5, UR4, 0x18 ;  /* 0x0000000405047291 */ /* 0x001fcc000f8ec0ff */
[----:B---3--:R-:W-:-:S06]  /*1f20*/  LEA R0, R4, UR4, 0x2 ;  /* 0x0000000404007c11 */ /* 0x008fcc000f8e10ff */
[----:B------:R-:W0:Y:S02]  /*1f30*/  LDS R0, [R0] ;  /* 0x0000000000007984 */ /* 0x000e240000000800 */
[----:B0-----:R-:W0:Y:S02]  /*1f40*/  F2I.U32.TRUNC.NTZ R7, R0 ;  /* 0x0000000000077305 */ /* 0x001e24000020f000 */
[----:B0-----:R-:W-:Y:S01]  /*1f50*/  STG.E.U8 desc[UR8][R2.64], R7 ;  /* 0x0000000702007986 */ /* 0x001fe2000c101108 */
[----:B------:R-:W-:Y:S05]  /*1f60*/  EXIT ;  /* 0x000000000000794d */ /* 0x000fea0003800000 */
        .weak           $__internal_0_$__cuda_sm3x_div_rn_noftz_f32_slowpath
        .type           $__internal_0_$__cuda_sm3x_div_rn_noftz_f32_slowpath,@function
        .size           $__internal_0_$__cuda_sm3x_div_rn_noftz_f32_slowpath,(.L_x_36 - $__internal_0_$__cuda_sm3x_div_rn_noftz_f32_slowpath)
$__internal_0_$__cuda_sm3x_div_rn_noftz_f32_slowpath:
[----:B------:R-:W-:Y:S01]  /*1f70*/  SHF.R.U32.HI R10, RZ, 0x17, R3 ;  /* 0x00000017ff0a7819 */ /* 0x000fe20000011603 */
[----:B------:R-:W-:Y:S01]  /*1f80*/  BSSY.RECONVERGENT B1, `(.L_x_24) ;  /* 0x0000063000017945 */ /* 0x000fe20003800200 */
[----:B------:R-:W-:Y:S02]  /*1f90*/  SHF.R.U32.HI R9, RZ, 0x17, R0 ;  /* 0x00000017ff097819 */ /* 0x000fe40000011600 */
[----:B------:R-:W-:Y:S02]  /*1fa0*/  LOP3.LUT R10, R10, 0xff, RZ, 0xc0, !PT ;  /* 0x000000ff0a0a7812 */ /* 0x000fe400078ec0ff */
[----:B------:R-:W-:Y:S02]  /*1fb0*/  LOP3.LUT R14, R9, 0xff, RZ, 0xc0, !PT ;  /* 0x000000ff090e7812 */ /* 0x000fe400078ec0ff */
[----:B------:R-:W-:Y:S02]  /*1fc0*/  IADD3 R13, PT, PT, R10, -0x1, RZ ;  /* 0xffffffff0a0d7810 */ /* 0x000fe40007ffe0ff */
[----:B------:R-:W-:-:S02]  /*1fd0*/  IADD3 R12, PT, PT, R14, -0x1, RZ ;  /* 0xffffffff0e0c7810 */ /* 0x000fc40007ffe0ff */
[----:B------:R-:W-:Y:S02]  /*1fe0*/  ISETP.GT.U32.AND P1, PT, R13, 0xfd, PT ;  /* 0x000000fd0d00780c */ /* 0x000fe40003f24070 */
[----:B------:R-:W-:Y:S02]  /*1ff0*/  MOV R11, R3 ;  /* 0x00000003000b7202 */ /* 0x000fe40000000f00 */
[----:B------:R-:W-:-:S13]  /*2000*/  ISETP.GT.U32.OR P1, PT, R12, 0xfd, P1 ;  /* 0x000000fd0c00780c */ /* 0x000fda0000f24470 */
[----:B------:R-:W-:Y:S01]  /*2010*/  @!P1 MOV R9, RZ ;  /* 0x000000ff00099202 */ /* 0x000fe20000000f00 */
[----:B------:R-:W-:Y:S06]  /*2020*/  @!P1 BRA `(.L_x_25) ;  /* 0x00000000005c9947 */ /* 0x000fec0003800000 */
[----:B------:R-:W-:Y:S02]  /*2030*/  FSETP.GTU.FTZ.AND P1, PT, |R0|, +INF , PT ;  /* 0x7f8000000000780b */ /* 0x000fe40003f3c200 */
[----:B------:R-:W-:-:S04]  /*2040*/  FSETP.GTU.FTZ.AND P2, PT, |R3|, +INF , PT ;  /* 0x7f8000000300780b */ /* 0x000fc80003f5c200 */
[----:B------:R-:W-:-:S13]  /*2050*/  PLOP3.LUT P1, PT, P1, P2, PT, 0xf8, 0x8f ;  /* 0x00000000008f781c */ /* 0x000fda0000f25f70 */
[----:B------:R-:W-:Y:S05]  /*2060*/  @P1 BRA `(.L_x_26) ;  /* 0x00000004004c1947 */ /* 0x000fea0003800000 */
[----:B------:R-:W-:-:S13]  /*2070*/  LOP3.LUT P1, RZ, R11, 0x7fffffff, R0, 0xc8, !PT ;  /* 0x7fffffff0bff7812 */ /* 0x000fda000782c800 */
[----:B------:R-:W-:Y:S05]  /*2080*/  @!P1 BRA `(.L_x_27) ;  /* 0x00000004003c9947 */ /* 0x000fea0003800000 */
[C---:B------:R-:W-:Y:S02]  /*2090*/  FSETP.NEU.FTZ.AND P4, PT, |R0|.reuse, +INF , PT ;  /* 0x7f8000000000780b */ /* 0x040fe40003f9d200 */
[----:B------:R-:W-:Y:S02]  /*20a0*/  FSETP.NEU.FTZ.AND P2, PT, |R3|, +INF , PT ;  /* 0x7f8000000300780b */ /* 0x000fe40003f5d200 */
[----:B------:R-:W-:-:S11]  /*20b0*/  FSETP.NEU.FTZ.AND P1, PT, |R0|, +INF , PT ;  /* 0x7f8000000000780b */ /* 0x000fd60003f3d200 */
[----:B------:R-:W-:Y:S05]  /*20c0*/  @!P2 BRA !P4, `(.L_x_27) ;  /* 0x00000004002ca947 */ /* 0x000fea0006000000 */
[----:B------:R-:W-:-:S04]  /*20d0*/  LOP3.LUT P4, RZ, R0, 0x7fffffff, RZ, 0xc0, !PT ;  /* 0x7fffffff00ff7812 */ /* 0x000fc8000788c0ff */
[----:B------:R-:W-:-:S13]  /*20e0*/  PLOP3.LUT P2, PT, P2, P4, PT, 0x2f, 0xf2 ;  /* 0x0000000000f2781c */ /* 0x000fda0001748577 */
[----:B------:R-:W-:Y:S05]  /*20f0*/  @P2 BRA `(.L_x_28) ;  /* 0x0000000400182947 */ /* 0x000fea0003800000 */
[----:B------:R-:W-:-:S04]  /*2100*/  LOP3.LUT P2, RZ, R11, 0x7fffffff, RZ, 0xc0, !PT ;  /* 0x7fffffff0bff7812 */ /* 0x000fc8000784c0ff */
[----:B------:R-:W-:-:S13]  /*2110*/  PLOP3.LUT P1, PT, P1, P2, PT, 0x2f, 0xf2 ;  /* 0x0000000000f2781c */ /* 0x000fda0000f24577 */
[----:B------:R-:W-:Y:S05]  /*2120*/  @P1 BRA `(.L_x_29) ;  /* 0x0000000400001947 */ /* 0x000fea0003800000 */
[----:B------:R-:W-:Y:S02]  /*2130*/  ISETP.GE.AND P1, PT, R12, RZ, PT ;  /* 0x000000ff0c00720c */ /* 0x000fe40003f26270 */
[----:B------:R-:W-:-:S11]  /*2140*/  ISETP.GE.AND P2, PT, R13, RZ, PT ;  /* 0x000000ff0d00720c */ /* 0x000fd60003f46270 */
[----:B------:R-:W-:Y:S01]  /*2150*/  @P1 MOV R9, RZ ;  /* 0x000000ff00091202 */ /* 0x000fe20000000f00 */
[----:B------:R-:W-:Y:S01]  /*2160*/  @!P1 FFMA R0, R0, 1.84467440737095516160e+19, RZ ;  /* 0x5f80000000009823 */ /* 0x000fe200000000ff */
[----:B------:R-:W-:Y:S01]  /*2170*/  @!P1 MOV R9, 0xffffffc0 ;  /* 0xffffffc000099802 */ /* 0x000fe20000000f00 */
[----:B------:R-:W-:-:S03]  /*2180*/  @!P2 FFMA R11, R3, 1.84467440737095516160e+19, RZ ;  /* 0x5f800000030ba823 */ /* 0x000fc600000000ff */
[----:B------:R-:W-:-:S07]  /*2190*/  @!P2 IADD3 R9, PT, PT, R9, 0x40, RZ ;  /* 0x000000400909a810 */ /* 0x000fce0007ffe0ff */
.L_x_25:
[----:B------:R-:W-:Y:S01]  /*21a0*/  LEA R12, R10, 0xc0800000, 0x17 ;  /* 0xc08000000a0c7811 */ /* 0x000fe200078eb8ff */
[----:B------:R-:W-:Y:S03]  /*21b0*/  BSSY.RECONVERGENT B2, `(.L_x_30) ;  /* 0x0000036000027945 */ /* 0x000fe60003800200 */
[----:B------:R-:W-:Y:S02]  /*21c0*/  IADD3 R12, PT, PT, -R12, R11, RZ ;  /* 0x0000000b0c0c7210 */ /* 0x000fe40007ffe1ff */
[----:B------:R-:W-:Y:S02]  /*21d0*/  IADD3 R11, PT, PT, R14, -0x7f, RZ ;  /* 0xffffff810e0b7810 */ /* 0x000fe40007ffe0ff */
[----:B------:R0:W1:Y:S01]  /*21e0*/  MUFU.RCP R13, R12 ;  /* 0x0000000c000d7308 */ /* 0x0000620000001000 */
[----:B------:R-:W-:Y:S02]  /*21f0*/  FADD.FTZ R15, -R12, -RZ ;  /* 0x800000ff0c0f7221 */ /* 0x000fe40000010100 */
[C---:B------:R-:W-:Y:S01]  /*2200*/  IMAD R0, R11.reuse, -0x800000, R0 ;  /* 0xff8000000b007824 */ /* 0x040fe200078e0200 */
[----:B0-----:R-:W-:-:S04]  /*2210*/  IADD3 R12, PT, PT, R11, 0x7f, -R10 ;  /* 0x0000007f0b0c7810 */ /* 0x001fc80007ffe80a */
[----:B------:R-:W-:Y:S01]  /*2220*/  IADD3 R9, PT, PT, R12, R9, RZ ;  /* 0x000000090c097210 */ /* 0x000fe20007ffe0ff */
[----:B-1----:R-:W-:-:S04]  /*2230*/  FFMA R14, R13, R15, 1 ;  /* 0x3f8000000d0e7423 */ /* 0x002fc8000000000f */
[----:B------:R-:W-:-:S04]  /*2240*/  FFMA R16, R13, R14, R13 ;  /* 0x0000000e0d107223 */ /* 0x000fc8000000000d */
[----:B------:R-:W-:-:S04]  /*2250*/  FFMA R13, R0, R16, RZ ;  /* 0x00000010000d7223 */ /* 0x000fc800000000ff */
[----:B------:R-:W-:-:S04]  /*2260*/  FFMA R14, R15, R13, R0 ;  /* 0x0000000d0f0e7223 */ /* 0x000fc80000000000 */
[----:B------:R-:W-:-:S04]  /*2270*/  FFMA R13, R16, R14, R13 ;  /* 0x0000000e100d7223 */ /* 0x000fc8000000000d */
[----:B------:R-:W-:-:S04]  /*2280*/  FFMA R14, R15, R13, R0 ;  /* 0x0000000d0f0e7223 */ /* 0x000fc80000000000 */
[----:B------:R-:W-:-:S05]  /*2290*/  FFMA R0, R16, R14, R13 ;  /* 0x0000000e10007223 */ /* 0x000fca000000000d */
[----:B------:R-:W-:-:S04]  /*22a0*/  SHF.R.U32.HI R10, RZ, 0x17, R0 ;  /* 0x00000017ff0a7819 */ /* 0x000fc80000011600 */
[----:B------:R-:W-:-:S04]  /*22b0*/  LOP3.LUT R10, R10, 0xff, RZ, 0xc0, !PT ;  /* 0x000000ff0a0a7812 */ /* 0x000fc800078ec0ff */
[----:B------:R-:W-:-:S04]  /*22c0*/  IADD3 R15, PT, PT, R10, R9, RZ ;  /* 0x000000090a0f7210 */ /* 0x000fc80007ffe0ff */
[----:B------:R-:W-:-:S04]  /*22d0*/  IADD3 R10, PT, PT, R15, -0x1, RZ ;  /* 0xffffffff0f0a7810 */ /* 0x000fc80007ffe0ff */
[----:B------:R-:W-:-:S13]  /*22e0*/  ISETP.GE.U32.AND P1, PT, R10, 0xfe, PT ;  /* 0x000000fe0a00780c */ /* 0x000fda0003f26070 */
[----:B------:R-:W-:Y:S05]  /*22f0*/  @!P1 BRA `(.L_x_31) ;  /* 0x0000000000809947 */ /* 0x000fea0003800000 */
[----:B------:R-:W-:-:S13]  /*2300*/  ISETP.GT.AND P1, PT, R15, 0xfe, PT ;  /* 0x000000fe0f00780c */ /* 0x000fda0003f24270 */
[----:B------:R-:W-:Y:S05]  /*2310*/  @P1 BRA `(.L_x_32) ;  /* 0x00000000006c1947 */ /* 0x000fea0003800000 */
[----:B------:R-:W-:-:S13]  /*2320*/  ISETP.GE.AND P1, PT, R15, 0x1, PT ;  /* 0x000000010f00780c */ /* 0x000fda0003f26270 */
[----:B------:R-:W-:Y:S05]  /*2330*/  @P1 BRA `(.L_x_33) ;  /* 0x0000000000741947 */ /* 0x000fea0003800000 */
[----:B------:R-:W-:Y:S02]  /*2340*/  ISETP.GE.AND P1, PT, R15, -0x18, PT ;  /* 0xffffffe80f00780c */ /* 0x000fe40003f26270 */
[----:B------:R-:W-:-:S11]  /*2350*/  LOP3.LUT R0, R0, 0x80000000, RZ, 0xc0, !PT ;  /* 0x8000000000007812 */ /* 0x000fd600078ec0ff */
[----:B------:R-:W-:Y:S05]  /*2360*/  @!P1 BRA `(.L_x_33) ;  /* 0x0000000000689947 */ /* 0x000fea0003800000 */
[CCC-:B------:R-:W-:Y:S01]  /*2370*/  FFMA.RZ R9, R16.reuse, R14.reuse, R13.reuse ;  /* 0x0000000e10097223 */ /* 0x1c0fe2000000c00d */
[C---:B------:R-:W-:Y:S01]  /*2380*/  IADD3 R12, PT, PT, R15.reuse, 0x20, RZ ;  /* 0x000000200f0c7810 */ /* 0x040fe20007ffe0ff */
[CCC-:B------:R-:W-:Y:S01]  /*2390*/  FFMA.RM R10, R16.reuse, R14.reuse, R13.reuse ;  /* 0x0000000e100a7223 */ /* 0x1c0fe2000000400d */
[----:B------:R-:W-:Y:S02]  /*23a0*/  ISETP.NE.AND P4, PT, R15, RZ, PT ;  /* 0x000000ff0f00720c */ /* 0x000fe40003f85270 */
[----:B------:R-:W-:Y:S01]  /*23b0*/  LOP3.LUT R11, R9, 0x7fffff, RZ, 0xc0, !PT ;  /* 0x007fffff090b7812 */ /* 0x000fe200078ec0ff */
[----:B------:R-:W-:Y:S01]  /*23c0*/  FFMA.RP R9, R16, R14, R13 ;  /* 0x0000000e10097223 */ /* 0x000fe2000000800d */
[----:B------:R-:W-:Y:S02]  /*23d0*/  ISETP.NE.AND P2, PT, R15, RZ, PT ;  /* 0x000000ff0f00720c */ /* 0x000fe40003f45270 */
[----:B------:R-:W-:Y:S02]  /*23e0*/  LOP3.LUT R11, R11, 0x800000, RZ, 0xfc, !PT ;  /* 0x008000000b0b7812 */ /* 0x000fe400078efcff */
[----:B------:R-:W-:-:S02]  /*23f0*/  IADD3 R13, PT, PT, -R15, RZ, RZ ;  /* 0x000000ff0f0d7210 */ /* 0x000fc40007ffe1ff */
[----:B------:R-:W-:Y:S02]  /*2400*/  SHF.L.U32 R12, R11, R12, RZ ;  /* 0x0000000c0b0c7219 */ /* 0x000fe400000006ff */
[----:B------:R-:W-:Y:S02]  /*2410*/  FSETP.NEU.FTZ.AND P1, PT, R9, R10, PT ;  /* 0x0000000a0900720b */ /* 0x000fe40003f3d000 */
[----:B------:R-:W-:Y:S02]  /*2420*/  SEL R10, R13, RZ, P4 ;  /* 0x000000ff0d0a7207 */ /* 0x000fe40002000000 */
[----:B------:R-:W-:Y:S02]  /*2430*/  ISETP.NE.AND P2, PT, R12, RZ, P2 ;  /* 0x000000ff0c00720c */ /* 0x000fe40001745270 */
[----:B------:R-:W-:Y:S02]  /*2440*/  SHF.R.U32.HI R10, RZ, R10, R11 ;  /* 0x0000000aff0a7219 */ /* 0x000fe4000001160b */
[----:B------:R-:W-:-:S02]  /*2450*/  PLOP3.LUT P1, PT, P1, P2, PT, 0xf8, 0x8f ;  /* 0x00000000008f781c */ /* 0x000fc40000f25f70 */
[----:B------:R-:W-:Y:S02]  /*2460*/  SHF.R.U32.HI R12, RZ, 0x1, R10 ;  /* 0x00000001ff0c7819 */ /* 0x000fe4000001160a */
[----:B------:R-:W-:-:S04]  /*2470*/  SEL R9, RZ, 0x1, !P1 ;  /* 0x00000001ff097807 */ /* 0x000fc80004800000 */
[----:B------:R-:W-:-:S04]  /*2480*/  LOP3.LUT R9, R9, 0x1, R12, 0xf8, !PT ;  /* 0x0000000109097812 */ /* 0x000fc800078ef80c */
[----:B------:R-:W-:-:S04]  /*2490*/  LOP3.LUT R9, R9, R10, RZ, 0xc0, !PT ;  /* 0x0000000a09097212 */ /* 0x000fc800078ec0ff */
[----:B------:R-:W-:-:S04]  /*24a0*/  IADD3 R9, PT, PT, R12, R9, RZ ;  /* 0x000000090c097210 */ /* 0x000fc80007ffe0ff */
[----:B------:R-:W-:Y:S01]  /*24b0*/  LOP3.LUT R0, R9, R0, RZ, 0xfc, !PT ;  /* 0x0000000009007212 */ /* 0x000fe200078efcff */
[----:B------:R-:W-:Y:S06]  /*24c0*/  BRA `(.L_x_33) ;  /* 0x0000000000107947 */ /* 0x000fec0003800000 */
.L_x_32:
[----:B------:R-:W-:-:S04]  /*24d0*/  LOP3.LUT R0, R0, 0x80000000, RZ, 0xc0, !PT ;  /* 0x8000000000007812 */ /* 0x000fc800078ec0ff */
[----:B------:R-:W-:Y:S01]  /*24e0*/  LOP3.LUT R0, R0, 0x7f800000, RZ, 0xfc, !PT ;  /* 0x7f80000000007812 */ /* 0x000fe200078efcff */
[----:B------:R-:W-:Y:S06]  /*24f0*/  BRA `(.L_x_33) ;  /* 0x0000000000047947 */ /* 0x000fec0003800000 */
.L_x_31:
[----:B------:R-:W-:-:S07]  /*2500*/  LEA R0, R9, R0, 0x17 ;  /* 0x0000000009007211 */ /* 0x000fce00078eb8ff */
.L_x_33:
[----:B------:R-:W-:Y:S05]  /*2510*/  BSYNC.RECONVERGENT B2 ;  /* 0x0000000000027941 */ /* 0x000fea0003800200 */
.L_x_30:
[----:B------:R-:W-:Y:S05]  /*2520*/  BRA `(.L_x_34) ;  /* 0x0000000000207947 */ /* 0x000fea0003800000 */
.L_x_29:
[----:B------:R-:W-:-:S04]  /*2530*/  LOP3.LUT R0, R11, 0x80000000, R0, 0x48, !PT ;  /* 0x800000000b007812 */ /* 0x000fc800078e4800 */
[----:B------:R-:W-:Y:S01]  /*2540*/  LOP3.LUT R0, R0, 0x7f800000, RZ, 0xfc, !PT ;  /* 0x7f80000000007812 */ /* 0x000fe200078efcff */
[----:B------:R-:W-:Y:S06]  /*2550*/  BRA `(.L_x_34) ;  /* 0x0000000000147947 */ /* 0x000fec0003800000 */
.L_x_28:
[----:B------:R-:W-:Y:S01]  /*2560*/  LOP3.LUT R0, R11, 0x80000000, R0, 0x48, !PT ;  /* 0x800000000b007812 */ /* 0x000fe200078e4800 */
[----:B------:R-:W-:Y:S06]  /*2570*/  BRA `(.L_x_34) ;  /* 0x00000000000c7947 */ /* 0x000fec0003800000 */
.L_x_27:
[----:B------:R-:W0:Y:S01]  /*2580*/  MUFU.RSQ R0, -QNAN ;  /* 0xffc0000000007908 */ /* 0x000e220000001400 */
[----:B------:R-:W-:Y:S05]  /*2590*/  BRA `(.L_x_34) ;  /* 0x0000000000047947 */ /* 0x000fea0003800000 */
.L_x_26:
[----:B------:R-:W-:-:S07]  /*25a0*/  FADD.FTZ R0, R0, R3 ;  /* 0x0000000300007221 */ /* 0x000fce0000010000 */
.L_x_34:
[----:B------:R-:W-:Y:S05]  /*25b0*/  BSYNC.RECONVERGENT B1 ;  /* 0x0000000000017941 */ /* 0x000fea0003800200 */
.L_x_24:
[----:B------:R-:W-:-:S04]  /*25c0*/  HFMA2 R9, -RZ, RZ, 0, 0 ;  /* 0x00000000ff097431 */ /* 0x000fc800000001ff */
[----:B0-----:R-:W-:Y:S05]  /*25d0*/  RET.REL.NODEC R8 `(_Z22histogram_equalizationPhS_ii) ;  /* 0xffffffd808887950 */ /* 0x001fea0003c3ffff */
.L_x_35:
[----:B------:R-:W-:-:S00]  /*25e0*/  BRA `(.L_x_35) ;  /* 0xfffffffc00fc7947 */ /* 0x000fc0000383ffff */
[----:B------:R-:W-:-:S00]  /*25f0*/  NOP ;  /* 0x0000000000007918 */ /* 0x000fc00000000000 */
        /* <DEDUP_REMOVED lines=8> */
.L_x_36:


//--------------------- .nv.shared._Z22histogram_equalizationPhS_ii --------------------------
	.section	.nv.shared._Z22histogram_equalizationPhS_ii,"aw",@nobits
	.sectionflags	@""
	.align	4
.nv.shared._Z22histogram_equalizationPhS_ii:
	.zero		4096


//--------------------- .nv.shared.reserved.0     --------------------------
	.section	.nv.shared.reserved.0,"aw",@nobits
	.weak		__nv_reservedSMEM_offset_0_alias
	.size		__nv_reservedSMEM_offset_0_alias, 0, 64
	.other		__nv_reservedSMEM_offset_0_alias,@"STO_CUDA_RESERVED_SHARED STV_DEFAULT"
__nv_reservedSMEM_offset_0_alias:
	.zero		0
	.zero		64


//--------------------- .nv.constant0._Z22histogram_equalizationPhS_ii --------------------------
	.section	.nv.constant0._Z22histogram_equalizationPhS_ii,"a",@progbits
	.sectionflags	@""
	.align	4
.nv.constant0._Z22histogram_equalizationPhS_ii:
	.zero		920


//--------------------- SYMBOLS --------------------------

	.type		.nv.reservedSmem.offset0,@object
	.size		.nv.reservedSmem.offset0,0x4
	.type		.nv.reservedSmem.cap,@object
	.size		.nv.reservedSmem.cap,0x4
